	.headerflags	@"EF_CUDA_TEXMODE_UNIFIED EF_CUDA_64BIT_ADDRESS EF_CUDA_ACCELERATORS EF_CUDA_SM90 EF_CUDA_VIRTUAL_SM(EF_CUDA_SM90)"
	.elftype	@"ET_EXEC"


//--------------------- .nv.info                  --------------------------
	.section	.nv.info,"",@"SHT_CUDA_INFO"
	.align	4


	//----- nvinfo : EIATTR_REGCOUNT
	.align		4
        /*0000*/ 	.byte	0x04, 0x2f
        /*0002*/ 	.short	(.L_13 - .L_12)
	.align		4
.L_12:
        /*0004*/ 	.word	index@(triton_per_fused_add_index_mul_sum_0)
        /*0008*/ 	.word	0x00000020


	//----- nvinfo : EIATTR_MIN_STACK_SIZE
	.align		4
.L_13:
        /*000c*/ 	.byte	0x04, 0x12
        /*000e*/ 	.short	(.L_15 - .L_14)
	.align		4
.L_14:
        /*0010*/ 	.word	index@(triton_per_fused_add_index_mul_sum_0)
        /*0014*/ 	.word	0x00000000


	//----- nvinfo : EIATTR_FRAME_SIZE
	.align		4
.L_15:
        /*0018*/ 	.byte	0x04, 0x11
        /*001a*/ 	.short	(.L_17 - .L_16)
	.align		4
.L_16:
        /*001c*/ 	.word	index@(triton_per_fused_add_index_mul_sum_0)
        /*0020*/ 	.word	0x00000000


	//----- nvinfo : EIATTR_MIN_STACK_SIZE
	.align		4
.L_17:
        /*0024*/ 	.byte	0x04, 0x12
        /*0026*/ 	.short	(.L_19 - .L_18)
	.align		4
.L_18:
        /*0028*/ 	.word	index@(triton_per_fused_add_index_mul_sum_0)
        /*002c*/ 	.word	0x00000000
.L_19:


//--------------------- .nv.info.triton_per_fused_add_index_mul_sum_0 --------------------------
	.section	.nv.info.triton_per_fused_add_index_mul_sum_0,"",@"SHT_CUDA_INFO"
	.sectionflags	@""
	.align	4


	//----- nvinfo : EIATTR_CUDA_API_VERSION
	.align		4
        /*0000*/ 	.byte	0x04, 0x37
        /*0002*/ 	.short	(.L_21 - .L_20)
.L_20:
        /*0004*/ 	.word	0x0000007c


	//----- nvinfo : EIATTR_KPARAM_INFO
	.align		4
.L_21:
        /*0008*/ 	.byte	0x04, 0x17
        /*000a*/ 	.short	(.L_23 - .L_22)
.L_22:
        /*000c*/ 	.word	0x00000000
        /*0010*/ 	.short	0x0008
        /*0012*/ 	.short	0x003c
        /*0014*/ 	.byte	0x00, 0xf0, 0x11, 0x00


	//----- nvinfo : EIATTR_KPARAM_INFO
	.align		4
.L_23:
        /*0018*/ 	.byte	0x04, 0x17
        /*001a*/ 	.short	(.L_25 - .L_24)
.L_24:
        /*001c*/ 	.word	0x00000000
        /*0020*/ 	.short	0x0007
        /*0022*/ 	.short	0x0038
        /*0024*/ 	.byte	0x00, 0xf0, 0x11, 0x00


	//----- nvinfo : EIATTR_KPARAM_INFO
	.align		4
.L_25:
        /*0028*/ 	.byte	0x04, 0x17
        /*002a*/ 	.short	(.L_27 - .L_26)
.L_26:
        /*002c*/ 	.word	0x00000000
        /*0030*/ 	.short	0x0006
        /*0032*/ 	.short	0x0030
        /*0034*/ 	.byte	0x00, 0xf4, 0x21, 0x00


	//----- nvinfo : EIATTR_KPARAM_INFO
	.align		4
.L_27:
        /*0038*/ 	.byte	0x04, 0x17
        /*003a*/ 	.short	(.L_29 - .L_28)
.L_28:
        /*003c*/ 	.word	0x00000000
        /*0040*/ 	.short	0x0005
        /*0042*/ 	.short	0x0028
        /*0044*/ 	.byte	0x00, 0xf4, 0x21, 0x00


	//----- nvinfo : EIATTR_KPARAM_INFO
	.align		4
.L_29:
        /*0048*/ 	.byte	0x04, 0x17
        /*004a*/ 	.short	(.L_31 - .L_30)
.L_30:
        /*004c*/ 	.word	0x00000000
        /*0050*/ 	.short	0x0004
        /*0052*/ 	.short	0x0020
        /*0054*/ 	.byte	0x00, 0xf4, 0x21, 0x00


	//----- nvinfo : EIATTR_KPARAM_INFO
	.align		4
.L_31:
        /*0058*/ 	.byte	0x04, 0x17
        /*005a*/ 	.short	(.L_33 - .L_32)
.L_32:
        /*005c*/ 	.word	0x00000000
        /*0060*/ 	.short	0x0003
        /*0062*/ 	.short	0x0018
        /*0064*/ 	.byte	0x00, 0xf4, 0x21, 0x00


	//----- nvinfo : EIATTR_KPARAM_INFO
	.align		4
.L_33:
        /*0068*/ 	.byte	0x04, 0x17
        /*006a*/ 	.short	(.L_35 - .L_34)
.L_34:
        /*006c*/ 	.word	0x00000000
        /*0070*/ 	.short	0x0002
        /*0072*/ 	.short	0x0010
        /*0074*/ 	.byte	0x00, 0xf4, 0x21, 0x00


	//----- nvinfo : EIATTR_KPARAM_INFO
	.align		4
.L_35:
        /*0078*/ 	.byte	0x04, 0x17
        /*007a*/ 	.short	(.L_37 - .L_36)
.L_36:
        /*007c*/ 	.word	0x00000000
        /*0080*/ 	.short	0x0001
        /*0082*/ 	.short	0x0008
        /*0084*/ 	.byte	0x00, 0xf4, 0x21, 0x00


	//----- nvinfo : EIATTR_KPARAM_INFO
	.align		4
.L_37:
        /*0088*/ 	.byte	0x04, 0x17
        /*008a*/ 	.short	(.L_39 - .L_38)
.L_38:
        /*008c*/ 	.word	0x00000000
        /*0090*/ 	.short	0x0000
        /*0092*/ 	.short	0x0000
        /*0094*/ 	.byte	0x00, 0xf4, 0x21, 0x00


	//----- nvinfo : EIATTR_SPARSE_MMA_MASK
	.align		4
.L_39:
        /*0098*/ 	.byte	0x03, 0x50
        /*009a*/ 	.short	0x0000


	//----- nvinfo : EIATTR_MAXREG_COUNT
	.align		4
        /*009c*/ 	.byte	0x03, 0x1b
        /*009e*/ 	.short	0x00ff


	//----- nvinfo : EIATTR_EXTERNS
	.align		4
        /*00a0*/ 	.byte	0x04, 0x0f
        /*00a2*/ 	.short	(.L_41 - .L_40)


	//   ....[0]....
	.align		4
.L_40:
        /*00a4*/ 	.word	index@(__assertfail)


	//----- nvinfo : EIATTR_COOP_GROUP_MASK_REGIDS
	.align		4
.L_41:
        /*00a8*/ 	.byte	0x04, 0x29
        /*00aa*/ 	.short	(.L_43 - .L_42)


	//   ....[0]....
.L_42:
        /*00ac*/ 	.word	0xffffffff


	//   ....[1]....
        /*00b0*/ 	.word	0xffffffff


	//   ....[2]....
        /*00b4*/ 	.word	0xffffffff


	//   ....[3]....
        /*00b8*/ 	.word	0xffffffff


	//   ....[4]....
        /*00bc*/ 	.word	0xffffffff


	//   ....[5]....
        /*00c0*/ 	.word	0xffffffff


	//----- nvinfo : EIATTR_COOP_GROUP_INSTR_OFFSETS
	.align		4
.L_43:
        /*00c4*/ 	.byte	0x04, 0x28
        /*00c6*/ 	.short	(.L_45 - .L_44)


	//   ....[0]....
.L_44:
        /*00c8*/ 	.word	0x00000600


	//   ....[1]....
        /*00cc*/ 	.word	0x00000630


	//   ....[2]....
        /*00d0*/ 	.word	0x00000680


	//   ....[3]....
        /*00d4*/ 	.word	0x000006b0


	//   ....[4]....
        /*00d8*/ 	.word	0x000006e0


	//   ....[5]....
        /*00dc*/ 	.word	0x00000760


	//----- nvinfo : EIATTR_SYSCALL_OFFSETS
	.align		4
.L_45:
        /*00e0*/ 	.byte	0x04, 0x46
        /*00e2*/ 	.short	(.L_47 - .L_46)


	//   ....[0]....
.L_46:
        /*00e4*/ 	.word	0x000002b0


	//   ....[1]....
        /*00e8*/ 	.word	0x000004f0


	//   ....[2]....
        /*00ec*/ 	.word	0x000008e0


	//   ....[3]....
        /*00f0*/ 	.word	0x00000b00


	//----- nvinfo : EIATTR_EXIT_INSTR_OFFSETS
	.align		4
.L_47:
        /*00f4*/ 	.byte	0x04, 0x1c
        /*00f6*/ 	.short	(.L_49 - .L_48)


	//   ....[0]....
.L_48:
        /*00f8*/ 	.word	0x00000c20


	//   ....[1]....
        /*00fc*/ 	.word	0x00000c40


	//----- nvinfo : EIATTR_REQNTID
	.align		4
.L_49:
        /*0100*/ 	.byte	0x04, 0x10
        /*0102*/ 	.short	(.L_51 - .L_50)
.L_50:
        /*0104*/ 	.word	0x00000040
        /*0108*/ 	.word	0x00000001
        /*010c*/ 	.word	0x00000001


	//----- nvinfo : EIATTR_CRS_STACK_SIZE
	.align		4
.L_51:
        /*0110*/ 	.byte	0x04, 0x1e
        /*0112*/ 	.short	(.L_53 - .L_52)
.L_52:
        /*0114*/ 	.word	0x00000000


	//----- nvinfo : EIATTR_CBANK_PARAM_SIZE
	.align		4
.L_53:
        /*0118*/ 	.byte	0x03, 0x19
        /*011a*/ 	.short	0x0040


	//----- nvinfo : EIATTR_PARAM_CBANK
	.align		4
        /*011c*/ 	.byte	0x04, 0x0a
        /*011e*/ 	.short	(.L_55 - .L_54)
	.align		4
.L_54:
        /*0120*/ 	.word	index@(.nv.constant0.triton_per_fused_add_index_mul_sum_0)
        /*0124*/ 	.short	0x0210
        /*0126*/ 	.short	0x0040


	//----- nvinfo : EIATTR_SW_WAR
	.align		4
.L_55:
        /*0128*/ 	.byte	0x04, 0x36
        /*012a*/ 	.short	(.L_57 - .L_56)
.L_56:
        /*012c*/ 	.word	0x00000008
.L_57:


//--------------------- .nv.callgraph             --------------------------
	.section	.nv.callgraph,"",@"SHT_CUDA_CALLGRAPH"
	.align	4
	.sectionentsize	8
	.align		4
        /*0000*/ 	.word	0x00000000
	.align		4
        /*0004*/ 	.word	0xffffffff
	.align		4
        /*0008*/ 	.word	index@(triton_per_fused_add_index_mul_sum_0)
	.align		4
        /*000c*/ 	.word	index@(__assertfail)
	.align		4
        /*0010*/ 	.word	0x00000000
	.align		4
        /*0014*/ 	.word	0xfffffffe
	.align		4
        /*0018*/ 	.word	0x00000000
	.align		4
        /*001c*/ 	.word	0xfffffffd
	.align		4
        /*0020*/ 	.word	0x00000000
	.align		4
        /*0024*/ 	.word	0xfffffffc


//--------------------- .nv.constant4             --------------------------
	.section	.nv.constant4,"a",@progbits
	.align	8
	.align		8
.nv.constant4:
        /*0000*/ 	.dword	__assertfail
	.align		8
        /*0008*/ 	.dword	assertFunc_3
	.align		8
        /*0010*/ 	.dword	assertFile_3
	.align		8
        /*0018*/ 	.dword	assertMessage_3
	.align		8
        /*0020*/ 	.dword	assertFunc_2
	.align		8
        /*0028*/ 	.dword	assertFile_2
	.align		8
        /*0030*/ 	.dword	assertMessage_2
	.align		8
        /*0038*/ 	.dword	assertFunc_1
	.align		8
        /*0040*/ 	.dword	assertFile_1
	.align		8
        /*0048*/ 	.dword	assertMessage_1
	.align		8
        /*0050*/ 	.dword	assertFunc_0
	.align		8
        /*0058*/ 	.dword	assertFile_0
	.align		8
        /*0060*/ 	.dword	assertMessage_0


//--------------------- .text.triton_per_fused_add_index_mul_sum_0 --------------------------
	.section	.text.triton_per_fused_add_index_mul_sum_0,"ax",@progbits
	.sectionflags	@"SHF_BARRIERS=1"
	.align	128
        .global         triton_per_fused_add_index_mul_sum_0
        .type           triton_per_fused_add_index_mul_sum_0,@function
        .size           triton_per_fused_add_index_mul_sum_0,(.L_x_5 - triton_per_fused_add_index_mul_sum_0)
        .other          triton_per_fused_add_index_mul_sum_0,@"STO_CUDA_ENTRY STV_DEFAULT"
triton_per_fused_add_index_mul_sum_0:
.text.triton_per_fused_add_index_mul_sum_0:
[----:B------:R-:W0:Y:S02]  /*0000*/  LDC R1, c[0x0][0x28] ;  /* 0x00000a00ff017b82 */ /* 0x000e240000000800 */
[----:B------:R-:W1:Y:S01]  /*0010*/  S2R R0, SR_CTAID.X ;  /* 0x0000000000007919 */ /* 0x000e620000002500 */
[----:B------:R-:W2:Y:S01]  /*0020*/  LDC.64 R2, c[0x0][0x218] ;  /* 0x00008600ff027b82 */ /* 0x000ea20000000a00 */
[----:B------:R-:W-:Y:S01]  /*0030*/  CS2R R4, SRZ ;  /* 0x0000000000047805 */ /* 0x000fe2000001ff00 */
[----:B------:R-:W-:-:S06]  /*0040*/  ULDC.64 UR6, c[0x0][0x208] ;  /* 0x0000820000067ab9 */ /* 0x000fcc0000000a00 */
[----:B------:R-:W3:Y:S01]  /*0050*/  LDC.64 R6, c[0x0][0x228] ;  /* 0x00008a00ff067b82 */ /* 0x000ee20000000a00 */
[C---:B-1----:R-:W-:Y:S01]  /*0060*/  ISETP.GE.AND P0, PT, R0.reuse, 0x4, PT ;  /* 0x000000040000780c */ /* 0x042fe20003f06270 */
[----:B--2---:R-:W-:-:S12]  /*0070*/  IMAD.WIDE R2, R0, 0x8, R2 ;  /* 0x0000000800027825 */ /* 0x004fd800078e0202 */
[----:B------:R-:W2:Y:S01]  /*0080*/  @!P0 LDG.E.EL.64 R4, desc[UR6][R2.64] ;  /* 0x0000000602048981 */ /* 0x000ea2000c2e1b00 */
[----:B------:R-:W-:Y:S02]  /*0090*/  CS2R R28, SRZ ;  /* 0x00000000001c7805 */ /* 0x000fe4000001ff00 */
[----:B------:R-:W-:Y:S02]  /*00a0*/  CS2R R18, SRZ ;  /* 0x0000000000127805 */ /* 0x000fe4000001ff00 */
[----:B------:R-:W-:Y:S02]  /*00b0*/  CS2R R24, SRZ ;  /* 0x0000000000187805 */ /* 0x000fe4000001ff00 */
[----:B------:R-:W-:Y:S02]  /*00c0*/  CS2R R16, SRZ ;  /* 0x0000000000107805 */ /* 0x000fe4000001ff00 */
[----:B------:R-:W-:Y:S01]  /*00d0*/  CS2R R14, SRZ ;  /* 0x00000000000e7805 */ /* 0x000fe2000001ff00 */
[----:B---3--:R-:W-:Y:S01]  /*00e0*/  IMAD.WIDE R6, R0, 0x8, R6 ;  /* 0x0000000800067825 */ /* 0x008fe200078e0206 */
[----:B------:R1:W5:Y:S04]  /*00f0*/  @!P0 LDG.E.EL.64 R28, desc[UR6][R2.64] ;  /* 0x00000006021c8981 */ /* 0x000368000c2e1b00 */
[----:B------:R1:W5:Y:S04]  /*0100*/  @!P0 LDG.E.EL.64 R18, desc[UR6][R2.64] ;  /* 0x0000000602128981 */ /* 0x000368000c2e1b00 */
[----:B------:R1:W5:Y:S04]  /*0110*/  @!P0 LDG.E.EL.64 R24, desc[UR6][R6.64] ;  /* 0x0000000606188981 */ /* 0x000368000c2e1b00 */
[----:B------:R1:W5:Y:S04]  /*0120*/  @!P0 LDG.E.EL.64 R16, desc[UR6][R6.64] ;  /* 0x0000000606108981 */ /* 0x000368000c2e1b00 */
[----:B------:R1:W5:Y:S01]  /*0130*/  @!P0 LDG.E.EL.64 R14, desc[UR6][R6.64] ;  /* 0x00000006060e8981 */ /* 0x000362000c2e1b00 */
[----:B--2---:R-:W-:-:S04]  /*0140*/  SHF.R.U32.HI R23, RZ, 0x1d, R5 ;  /* 0x0000001dff177819 */ /* 0x004fc80000011605 */
[----:B------:R-:W-:-:S04]  /*0150*/  LOP3.LUT R23, R23, 0x4, RZ, 0xc0, !PT ;  /* 0x0000000417177812 */ /* 0x000fc800078ec0ff */
[----:B------:R-:W-:-:S04]  /*0160*/  IADD3 R23, P1, R4, R23, RZ ;  /* 0x0000001704177210 */ /* 0x000fc80007f3e0ff */
[----:B------:R-:W-:Y:S01]  /*0170*/  ISETP.LT.U32.AND P2, PT, R23, 0x4, PT ;  /* 0x000000041700780c */ /* 0x000fe20003f41070 */
[----:B------:R-:W-:Y:S01]  /*0180*/  IMAD.X R22, RZ, RZ, R5, P1 ;  /* 0x000000ffff167224 */ /* 0x000fe200008e0605 */
[----:B------:R-:W-:-:S04]  /*0190*/  ISETP.GT.AND P1, PT, R0, 0x3, PT ;  /* 0x000000030000780c */ /* 0x000fc80003f24270 */
[----:B------:R-:W-:-:S13]  /*01a0*/  ISETP.LT.U32.OR.EX P2, PT, R22, RZ, P1, P2 ;  /* 0x000000ff1600720c */ /* 0x000fda0000f41520 */
[----:B-1----:R-:W-:Y:S05]  /*01b0*/  @P2 BRA `(.L_x_0) ;  /* 0x0000000000402947 */ /* 0x002fea0003800000 */
[----:B------:R-:W-:Y:S01]  /*01c0*/  MOV R2, 0x0 ;  /* 0x0000000000027802 */ /* 0x000fe20000000f00 */
[----:B------:R-:W-:Y:S01]  /*01d0*/  ULDC.64 UR4, c[0x4][0x60] ;  /* 0x0100180000047ab9 */ /* 0x000fe20000000a00 */
[----:B------:R-:W-:Y:S01]  /*01e0*/  ULDC.64 UR8, c[0x4][0x50] ;  /* 0x0100140000087ab9 */ /* 0x000fe20000000a00 */
[----:B------:R-:W-:-:S07]  /*01f0*/  IMAD.U32 R4, RZ, RZ, UR4 ;  /* 0x00000004ff047e24 */ /* 0x000fce000f8e00ff */
[----:B------:R-:W-:Y:S01]  /*0200*/  LEPC R20, `(.L_x_0) ;  /* 0x00000000b014794e */ /* 0x000fe20000000000 */
[----:B------:R-:W-:Y:S01]  /*0210*/  IMAD.U32 R5, RZ, RZ, UR5 ;  /* 0x00000005ff057e24 */ /* 0x000fe2000f8e00ff */
[----:B------:R-:W1:Y:S01]  /*0220*/  LDC.64 R2, c[0x4][R2] ;  /* 0x0100000002027b82 */ /* 0x000e620000000a00 */
[----:B------:R-:W-:Y:S01]  /*0230*/  ULDC.64 UR4, c[0x4][0x58] ;  /* 0x0100160000047ab9 */ /* 0x000fe20000000a00 */
[----:B------:R-:W-:Y:S02]  /*0240*/  IMAD.U32 R10, RZ, RZ, UR8 ;  /* 0x00000008ff0a7e24 */ /* 0x000fe4000f8e00ff */
[----:B------:R-:W-:Y:S02]  /*0250*/  IMAD.U32 R6, RZ, RZ, UR4 ;  /* 0x00000004ff067e24 */ /* 0x000fe4000f8e00ff */
[----:B------:R-:W-:Y:S02]  /*0260*/  IMAD.U32 R7, RZ, RZ, UR5 ;  /* 0x00000005ff077e24 */ /* 0x000fe4000f8e00ff */
[----:B------:R-:W-:-:S02]  /*0270*/  IMAD.U32 R11, RZ, RZ, UR9 ;  /* 0x00000009ff0b7e24 */ /* 0x000fc4000f8e00ff */
[----:B------:R-:W-:Y:S02]  /*0280*/  IMAD.MOV.U32 R8, RZ, RZ, 0x25 ;  /* 0x00000025ff087424 */ /* 0x000fe400078e00ff */
[----:B------:R-:W-:Y:S02]  /*0290*/  IMAD.MOV.U32 R12, RZ, RZ, 0x1 ;  /* 0x00000001ff0c7424 */ /* 0x000fe400078e00ff */
[----:B------:R-:W-:-:S07]  /*02a0*/  IMAD.MOV.U32 R13, RZ, RZ, RZ ;  /* 0x000000ffff0d7224 */ /* 0x000fce00078e00ff */
[----:B01---5:R-:W-:Y:S05]  /*02b0*/  CALL.ABS.NOINC R2 ;  /* 0x0000000002007343 */ /* 0x023fea0003c00000 */
.L_x_0:
[----:B------:R-:W1:Y:S01]  /*02c0*/  S2R R9, SR_TID.X ;  /* 0x0000000000097919 */ /* 0x000e620000002100 */
[----:B------:R-:W2:Y:S01]  /*02d0*/  LDC.64 R2, c[0x0][0x220] ;  /* 0x00008800ff027b82 */ /* 0x000ea20000000a00 */
[----:B------:R-:W-:Y:S02]  /*02e0*/  IMAD R5, R22, 0xa0, RZ ;  /* 0x000000a016057824 */ /* 0x000fe400078e02ff */
[----:B------:R-:W-:Y:S02]  /*02f0*/  IMAD.MOV.U32 R26, RZ, RZ, RZ ;  /* 0x000000ffff1a7224 */ /* 0x000fe400078e00ff */
[----:B--2---:R-:W-:-:S04]  /*0300*/  IMAD.WIDE.U32 R2, R23, 0xa0, R2 ;  /* 0x000000a017027825 */ /* 0x004fc800078e0002 */
[----:B------:R-:W-:Y:S01]  /*0310*/  IMAD.IADD R3, R3, 0x1, R5 ;  /* 0x0000000103037824 */ /* 0x000fe200078e0205 */
[----:B-1----:R-:W-:Y:S01]  /*0320*/  LOP3.LUT R22, R9, 0x3f, RZ, 0xc0, !PT ;  /* 0x0000003f09167812 */ /* 0x002fe200078ec0ff */
[----:B------:R-:W-:Y:S03]  /*0330*/  BAR.SYNC.DEFER_BLOCKING 0x0 ;  /* 0x0000000000007b1d */ /* 0x000fe60000010000 */
[C---:B------:R-:W-:Y:S01]  /*0340*/  ISETP.LT.U32.AND P3, PT, R22.reuse, 0x28, !P0 ;  /* 0x000000281600780c */ /* 0x040fe20004761070 */
[----:B------:R-:W-:-:S12]  /*0350*/  IMAD.WIDE.U32 R2, R22, 0x4, R2 ;  /* 0x0000000416027825 */ /* 0x000fd800078e0002 */
[----:B------:R-:W2:Y:S01]  /*0360*/  @P3 LDG.E R26, desc[UR6][R2.64] ;  /* 0x00000006021a3981 */ /* 0x000ea2000c1e1900 */
[----:B-----5:R-:W-:-:S04]  /*0370*/  SHF.R.U32.HI R23, RZ, 0x1d, R25 ;  /* 0x0000001dff177819 */ /* 0x020fc80000011619 */
[----:B------:R-:W-:-:S04]  /*0380*/  LOP3.LUT R23, R23, 0x4, RZ, 0xc0, !PT ;  /* 0x0000000417177812 */ /* 0x000fc800078ec0ff */
[----:B------:R-:W-:-:S05]  /*0390*/  IADD3 R23, P2, R24, R23, RZ ;  /* 0x0000001718177210 */ /* 0x000fca0007f5e0ff */
[----:B------:R-:W-:Y:S01]  /*03a0*/  IMAD.X R24, RZ, RZ, R25, P2 ;  /* 0x000000ffff187224 */ /* 0x000fe200010e0619 */
[----:B------:R-:W-:Y:S02]  /*03b0*/  ISETP.LT.U32.AND P2, PT, R23, 0x4, PT ;  /* 0x000000041700780c */ /* 0x000fe40003f41070 */
[----:B------:R-:W-:Y:S02]  /*03c0*/  SHF.R.S32.HI R25, RZ, 0x1f, R0 ;  /* 0x0000001fff197819 */ /* 0x000fe40000011400 */
[----:B------:R-:W-:Y:S02]  /*03d0*/  ISETP.LT.U32.OR.EX P2, PT, R24, RZ, P1, P2 ;  /* 0x000000ff1800720c */ /* 0x000fe40000f41520 */
[----:B--2---:R-:W-:-:S11]  /*03e0*/  SEL R26, R26, RZ, P3 ;  /* 0x000000ff1a1a7207 */ /* 0x004fd60001800000 */
[----:B------:R-:W-:Y:S05]  /*03f0*/  @P2 BRA `(.L_x_1) ;  /* 0x0000000000402947 */ /* 0x000fea0003800000 */
        /* <DEDUP_REMOVED lines=15> */
[----:B01----:R-:W-:Y:S05]  /*04f0*/  CALL.ABS.NOINC R2 ;  /* 0x0000000002007343 */ /* 0x003fea0003c00000 */
.L_x_1:
[----:B------:R-:W1:Y:S01]  /*0500*/  LDC.64 R4, c[0x0][0x230] ;  /* 0x00008c00ff047b82 */ /* 0x000e620000000a00 */
[----:B------:R-:W-:Y:S02]  /*0510*/  IMAD R3, R24, 0xa0, RZ ;  /* 0x000000a018037824 */ /* 0x000fe400078e02ff */
[----:B-1----:R-:W-:-:S05]  /*0520*/  IMAD.WIDE.U32 R4, R23, 0xa0, R4 ;  /* 0x000000a017047825 */ /* 0x002fca00078e0004 */
[----:B------:R-:W-:Y:S01]  /*0530*/  BAR.SYNC.DEFER_BLOCKING 0x0 ;  /* 0x0000000000007b1d */ /* 0x000fe20000010000 */
[----:B------:R-:W-:-:S05]  /*0540*/  LEA R4, P2, R22, R4, 0x2 ;  /* 0x0000000416047211 */ /* 0x000fca00078410ff */
[----:B------:R-:W-:Y:S02]  /*0550*/  IMAD.X R5, R5, 0x1, R3, P2 ;  /* 0x0000000105057824 */ /* 0x000fe400010e0603 */
[----:B------:R-:W-:-:S06]  /*0560*/  IMAD.MOV.U32 R3, RZ, RZ, RZ ;  /* 0x000000ffff037224 */ /* 0x000fcc00078e00ff */
[----:B------:R-:W2:Y:S01]  /*0570*/  @P3 LDG.E R3, desc[UR6][R4.64] ;  /* 0x0000000604033981 */ /* 0x000ea2000c1e1900 */
[----:B------:R-:W1:Y:S01]  /*0580*/  S2UR UR5, SR_CgaCtaId ;  /* 0x00000000000579c3 */ /* 0x000e620000008800 */
[----:B------:R-:W-:Y:S01]  /*0590*/  UMOV UR4, 0x400 ;  /* 0x0000040000047882 */ /* 0x000fe20000000000 */
[----:B------:R-:W-:Y:S01]  /*05a0*/  LOP3.LUT P2, RZ, R9, 0x1f, RZ, 0xc0, !PT ;  /* 0x0000001f09ff7812 */ /* 0x000fe2000784c0ff */
[----:B-1----:R-:W-:Y:S01]  /*05b0*/  UPRMT UR4, UR5, 0x654, UR4 ;  /* 0x0000065405047896 */ /* 0x002fe20008000004 */
[----:B--2---:R-:W-:-:S05]  /*05c0*/  SEL R3, R3, RZ, P3 ;  /* 0x000000ff03037207 */ /* 0x004fca0001800000 */
[----:B------:R-:W-:-:S05]  /*05d0*/  FMUL R3, R26, R3 ;  /* 0x000000031a037220 */ /* 0x000fca0000400000 */
[----:B------:R-:W-:Y:S02]  /*05e0*/  FSEL R3, R3, RZ, P3 ;  /* 0x000000ff03037208 */ /* 0x000fe40001800000 */
[----:B------:R-:W-:-:S03]  /*05f0*/  ISETP.GE.AND P3, PT, R9, 0x2, PT ;  /* 0x000000020900780c */ /* 0x000fc60003f66270 */
[----:B------:R-:W1:Y:S02]  /*0600*/  SHFL.BFLY PT, R6, R3, 0x10, 0x1f ;  /* 0x0e001f0003067f89 */ /* 0x000e6400000e0000 */
[----:B-1----:R-:W-:Y:S01]  /*0610*/  FADD R6, R3, R6 ;  /* 0x0000000603067221 */ /* 0x002fe20000000000 */
[----:B------:R-:W-:-:S04]  /*0620*/  SHF.R.U32.HI R3, RZ, 0x5, R9 ;  /* 0x00000005ff037819 */ /* 0x000fc80000011609 */
[----:B------:R-:W1:Y:S01]  /*0630*/  SHFL.BFLY PT, R7, R6, 0x8, 0x1f ;  /* 0x0d001f0006077f89 */ /* 0x000e6200000e0000 */
[----:B------:R-:W-:-:S04]  /*0640*/  LOP3.LUT R3, R3, 0x1, RZ, 0xc0, !PT ;  /* 0x0000000103037812 */ /* 0x000fc800078ec0ff */
[----:B------:R-:W-:Y:S01]  /*0650*/  LEA R3, R3, UR4, 0x2 ;  /* 0x0000000403037c11 */ /* 0x000fe2000f8e10ff */
[----:B-1----:R-:W-:Y:S01]  /*0660*/  FADD R7, R6, R7 ;  /* 0x0000000706077221 */ /* 0x002fe20000000000 */
[----:B------:R-:W-:-:S04]  /*0670*/  LOP3.LUT R6, R9, 0x1, RZ, 0xc0, !PT ;  /* 0x0000000109067812 */ /* 0x000fc800078ec0ff */
[----:B------:R-:W1:Y:S02]  /*0680*/  SHFL.BFLY PT, R8, R7, 0x4, 0x1f ;  /* 0x0c801f0007087f89 */ /* 0x000e6400000e0000 */
[----:B-1----:R-:W-:Y:S01]  /*0690*/  FADD R8, R7, R8 ;  /* 0x0000000807087221 */ /* 0x002fe20000000000 */
[----:B------:R-:W-:-:S04]  /*06a0*/  SHF.R.U32.HI R7, RZ, 0x1d, R19 ;  /* 0x0000001dff077819 */ /* 0x000fc80000011613 */
[----:B------:R-:W1:Y:S01]  /*06b0*/  SHFL.BFLY PT, R11, R8, 0x2, 0x1f ;  /* 0x0c401f00080b7f89 */ /* 0x000e6200000e0000 */
[----:B------:R-:W-:Y:S01]  /*06c0*/  LOP3.LUT R7, R7, 0x4, RZ, 0xc0, !PT ;  /* 0x0000000407077812 */ /* 0x000fe200078ec0ff */
[----:B-1----:R-:W-:-:S05]  /*06d0*/  FADD R11, R8, R11 ;  /* 0x0000000b080b7221 */ /* 0x002fca0000000000 */
[----:B------:R-:W1:Y:S02]  /*06e0*/  SHFL.BFLY PT, R4, R11, 0x1, 0x1f ;  /* 0x0c201f000b047f89 */ /* 0x000e6400000e0000 */
[----:B-1----:R-:W-:Y:S01]  /*06f0*/  FADD R10, R11, R4 ;  /* 0x000000040b0a7221 */ /* 0x002fe20000000000 */
[----:B------:R-:W-:-:S04]  /*0700*/  LEA R4, R9, UR4, 0x2 ;  /* 0x0000000409047c11 */ /* 0x000fc8000f8e10ff */
[----:B------:R-:W-:Y:S01]  /*0710*/  @!P2 STS [R3], R10 ;  /* 0x0000000a0300a388 */ /* 0x000fe20000000800 */
[----:B------:R-:W-:Y:S01]  /*0720*/  BAR.SYNC.DEFER_BLOCKING 0x0 ;  /* 0x0000000000007b1d */ /* 0x000fe20000010000 */
[----:B------:R-:W-:-:S04]  /*0730*/  ISETP.NE.U32.AND P2, PT, R6, 0x1, PT ;  /* 0x000000010600780c */ /* 0x000fc80003f45070 */
[----:B------:R-:W-:Y:S01]  /*0740*/  ISETP.LT.AND P2, PT, R9, 0x2, P2 ;  /* 0x000000020900780c */ /* 0x000fe20001741270 */
[----:B------:R-:W1:Y:S04]  /*0750*/  @!P3 LDS R2, [R4] ;  /* 0x000000000402b984 */ /* 0x000e680000000800 */
[----:B-1----:R-:W1:Y:S02]  /*0760*/  SHFL.BFLY PT, R5, R2, 0x1, 0x1f ;  /* 0x0c201f0002057f89 */ /* 0x002e6400000e0000 */
[----:B-1----:R-:W-:-:S06]  /*0770*/  FADD R5, R2, R5 ;  /* 0x0000000502057221 */ /* 0x002fcc0000000000 */
[----:B------:R1:W-:Y:S01]  /*0780*/  @P2 STS [R4], R5 ;  /* 0x0000000504002388 */ /* 0x0003e20000000800 */
[----:B------:R-:W-:Y:S01]  /*0790*/  BAR.SYNC.DEFER_BLOCKING 0x0 ;  /* 0x0000000000007b1d */ /* 0x000fe20000010000 */
[----:B------:R-:W-:-:S05]  /*07a0*/  IADD3 R3, P2, R18, R7, RZ ;  /* 0x0000000712037210 */ /* 0x000fca0007f5e0ff */
[----:B------:R-:W-:Y:S01]  /*07b0*/  IMAD.X R18, RZ, RZ, R19, P2 ;  /* 0x000000ffff127224 */ /* 0x000fe200010e0613 */
[----:B------:R-:W-:-:S04]  /*07c0*/  ISETP.LT.U32.AND P2, PT, R3, 0x4, PT ;  /* 0x000000040300780c */ /* 0x000fc80003f41070 */
        /* <DEDUP_REMOVED lines=18> */
.L_x_2:
[----:B------:R-:W1:Y:S01]  /*08f0*/  LDC.64 R4, c[0x0][0x238] ;  /* 0x00008e00ff047b82 */ /* 0x000e620000000a00 */
[----:B------:R-:W2:Y:S01]  /*0900*/  LDS R9, [UR4] ;  /* 0x00000004ff097984 */ /* 0x000ea20008000800 */
[----:B------:R-:W-:Y:S01]  /*0910*/  SHF.R.U32.HI R3, RZ, 0x1d, R29 ;  /* 0x0000001dff037819 */ /* 0x000fe2000001161d */
[----:B------:R-:W-:-:S03]  /*0920*/  IMAD.MOV.U32 R18, RZ, RZ, RZ ;  /* 0x000000ffff127224 */ /* 0x000fc600078e00ff */
[----:B------:R-:W-:Y:S02]  /*0930*/  LOP3.LUT R3, R3, 0x4, RZ, 0xc0, !PT ;  /* 0x0000000403037812 */ /* 0x000fe400078ec0ff */
[----:B------:R-:W-:Y:S01]  /*0940*/  BAR.SYNC.DEFER_BLOCKING 0x0 ;  /* 0x0000000000007b1d */ /* 0x000fe20000010000 */
[----:B-1----:R-:W-:-:S04]  /*0950*/  LEA R2, P2, R28, R4, 0x2 ;  /* 0x000000041c027211 */ /* 0x002fc800078410ff */
[----:B------:R-:W-:Y:S02]  /*0960*/  LEA.HI.X R28, R28, R5, R29, 0x2, P2 ;  /* 0x000000051c1c7211 */ /* 0x000fe400010f141d */
[----:B------:R-:W-:-:S04]  /*0970*/  LEA R2, P2, R3, R2, 0x2 ;  /* 0x0000000203027211 */ /* 0x000fc800078410ff */
[----:B------:R-:W-:-:S05]  /*0980*/  LEA.HI.X R3, R3, R28, RZ, 0x2, P2 ;  /* 0x0000001c03037211 */ /* 0x000fca00010f14ff */
[----:B------:R2:W5:Y:S01]  /*0990*/  @!P0 LDG.E.EL R18, desc[UR6][R2.64] ;  /* 0x0000000602128981 */ /* 0x000562000c2e1900 */
[----:B------:R-:W-:-:S04]  /*09a0*/  SHF.R.U32.HI R5, RZ, 0x1d, R15 ;  /* 0x0000001dff057819 */ /* 0x000fc8000001160f */
[----:B------:R-:W-:-:S04]  /*09b0*/  LOP3.LUT R5, R5, 0x4, RZ, 0xc0, !PT ;  /* 0x0000000405057812 */ /* 0x000fc800078ec0ff */
[----:B------:R-:W-:-:S05]  /*09c0*/  IADD3 R4, P2, R14, R5, RZ ;  /* 0x000000050e047210 */ /* 0x000fca0007f5e0ff */
[----:B------:R-:W-:Y:S01]  /*09d0*/  IMAD.X R14, RZ, RZ, R15, P2 ;  /* 0x000000ffff0e7224 */ /* 0x000fe200010e060f */
[----:B------:R-:W-:-:S04]  /*09e0*/  ISETP.LT.U32.AND P2, PT, R4, 0x4, PT ;  /* 0x000000040400780c */ /* 0x000fc80003f41070 */
[----:B------:R-:W-:-:S13]  /*09f0*/  ISETP.LT.U32.OR.EX P2, PT, R14, RZ, P1, P2 ;  /* 0x000000ff0e00720c */ /* 0x000fda0000f41520 */
[----:B--2---:R-:W-:Y:S05]  /*0a00*/  @P2 BRA `(.L_x_3) ;  /* 0x0000000000402947 */ /* 0x004fea0003800000 */
        /* <DEDUP_REMOVED lines=16> */
.L_x_3:
[----:B------:R-:W1:Y:S01]  /*0b10*/  LDC.64 R4, c[0x0][0x240] ;  /* 0x00009000ff047b82 */ /* 0x000e620000000a00 */
[----:B------:R-:W-:Y:S01]  /*0b20*/  SHF.R.U32.HI R2, RZ, 0x1b, R17 ;  /* 0x0000001bff027819 */ /* 0x000fe20000011611 */
[----:B------:R-:W-:-:S03]  /*0b30*/  IMAD.MOV.U32 R6, RZ, RZ, RZ ;  /* 0x000000ffff067224 */ /* 0x000fc600078e00ff */
[----:B------:R-:W-:-:S03]  /*0b40*/  LOP3.LUT R2, R2, 0x10, RZ, 0xc0, !PT ;  /* 0x0000001002027812 */ /* 0x000fc600078ec0ff */
[----:B------:R-:W-:Y:S01]  /*0b50*/  BAR.SYNC.DEFER_BLOCKING 0x0 ;  /* 0x0000000000007b1d */ /* 0x000fe20000010000 */
[----:B-1----:R-:W-:-:S04]  /*0b60*/  LEA R3, P1, R16, R4, 0x2 ;  /* 0x0000000410037211 */ /* 0x002fc800078210ff */
[----:B------:R-:W-:Y:S02]  /*0b70*/  LEA.HI.X R16, R16, R5, R17, 0x2, P1 ;  /* 0x0000000510107211 */ /* 0x000fe400008f1411 */
[----:B------:R-:W-:Y:S01]  /*0b80*/  IADD3 R2, P1, R2, R3, RZ ;  /* 0x0000000302027210 */ /* 0x000fe20007f3e0ff */
[----:B------:R-:W1:Y:S04]  /*0b90*/  LDC.64 R4, c[0x0][0x210] ;  /* 0x00008400ff047b82 */ /* 0x000e680000000a00 */
[----:B------:R-:W-:-:S05]  /*0ba0*/  IMAD.X R3, RZ, RZ, R16, P1 ;  /* 0x000000ffff037224 */ /* 0x000fca00008e0610 */
[----:B------:R-:W2:Y:S01]  /*0bb0*/  @!P0 LDG.E.EL R6, desc[UR6][R2.64] ;  /* 0x0000000602068981 */ /* 0x000ea2000c2e1900 */
[----:B------:R-:W-:Y:S01]  /*0bc0*/  BAR.SYNC.DEFER_BLOCKING 0x0 ;  /* 0x0000000000007b1d */ /* 0x000fe20000010000 */
[----:B------:R-:W-:Y:S01]  /*0bd0*/  ISETP.EQ.AND P0, PT, R22, RZ, !P0 ;  /* 0x000000ff1600720c */ /* 0x000fe20004702270 */
[----:B-----5:R-:W-:Y:S01]  /*0be0*/  FADD R9, R9, R18 ;  /* 0x0000001209097221 */ /* 0x020fe20000000000 */
[----:B-1----:R-:W-:-:S04]  /*0bf0*/  LEA R4, P1, R0, R4, 0x2 ;  /* 0x0000000400047211 */ /* 0x002fc800078210ff */
[----:B------:R-:W-:Y:S01]  /*0c00*/  LEA.HI.X R5, R0, R5, R25, 0x2, P1 ;  /* 0x0000000500057211 */ /* 0x000fe200008f1419 */
[----:B--2---:R-:W-:-:S06]  /*0c10*/  FADD R9, R9, R6 ;  /* 0x0000000609097221 */ /* 0x004fcc0000000000 */
[----:B------:R-:W-:Y:S05]  /*0c20*/  @!P0 EXIT ;  /* 0x000000000000894d */ /* 0x000fea0003800000 */
[----:B------:R-:W-:Y:S01]  /*0c30*/  STG.E desc[UR6][R4.64], R9 ;  /* 0x0000000904007986 */ /* 0x000fe2000c101906 */
[----:B------:R-:W-:Y:S05]  /*0c40*/  EXIT ;  /* 0x000000000000794d */ /* 0x000fea0003800000 */
.L_x_4:
[----:B------:R-:W-:-:S00]  /*0c50*/  BRA `(.L_x_4) ;  /* 0xfffffffc00fc7947 */ /* 0x000fc0000383ffff */
[----:B------:R-:W-:-:S00]  /*0c60*/  NOP ;  /* 0x0000000000007918 */ /* 0x000fc00000000000 */
        /* <DEDUP_REMOVED lines=9> */
.L_x_5:


//--------------------- .nv.global.init           --------------------------
	.section	.nv.global.init,"aw",@progbits
.nv.global.init:
	.type		assertFunc_1,@object
	.size		assertFunc_1,(assertFunc_3 - assertFunc_1)
assertFunc_1:
        /*0000*/ 	.byte	0x75, 0x6e, 0x6b, 0x6e, 0x6f, 0x77, 0x6e, 0x00
	.type		assertFunc_3,@object
	.size		assertFunc_3,(assertFunc_2 - assertFunc_3)
assertFunc_3:
        /*0008*/ 	.byte	0x75, 0x6e, 0x6b, 0x6e, 0x6f, 0x77, 0x6e, 0x00
	.type		assertFunc_2,@object
	.size		assertFunc_2,(assertFunc_0 - assertFunc_2)
assertFunc_2:
        /*0010*/ 	.byte	0x75, 0x6e, 0x6b, 0x6e, 0x6f, 0x77, 0x6e, 0x00
	.type		assertFunc_0,@object
	.size		assertFunc_0,(assertMessage_0 - assertFunc_0)
assertFunc_0:
        /*0018*/ 	.byte	0x75, 0x6e, 0x6b, 0x6e, 0x6f, 0x77, 0x6e, 0x00
	.type		assertMessage_0,@object
	.size		assertMessage_0,(assertMessage_3 - assertMessage_0)
assertMessage_0:
        /*0020*/ 	.byte	0x69, 0x6e, 0x64, 0x65, 0x78, 0x20, 0x6f, 0x75, 0x74, 0x20, 0x6f, 0x66, 0x20, 0x62, 0x6f, 0x75
        /*0030*/ 	.byte	0x6e, 0x64, 0x73, 0x3a, 0x20, 0x30, 0x20, 0x3c, 0x3d, 0x20, 0x74, 0x6d, 0x70, 0x34, 0x20, 0x3c
        /*0040*/ 	.byte	0x20, 0x34, 0x00
	.type		assertMessage_3,@object
	.size		assertMessage_3,(assertMessage_1 - assertMessage_3)
assertMessage_3:
        /*0043*/ 	.byte	0x69, 0x6e, 0x64, 0x65, 0x78, 0x20, 0x6f, 0x75, 0x74, 0x20, 0x6f, 0x66, 0x20, 0x62, 0x6f, 0x75
        /*0053*/ 	.byte	0x6e, 0x64, 0x73, 0x3a, 0x20, 0x30, 0x20, 0x3c, 0x3d, 0x20, 0x74, 0x6d, 0x70, 0x32, 0x35, 0x20
        /*0063*/ 	.byte	0x3c, 0x20, 0x34, 0x00
	.type		assertMessage_1,@object
	.size		assertMessage_1,(assertMessage_2 - assertMessage_1)
assertMessage_1:
        /*0067*/ 	.byte	0x69, 0x6e, 0x64, 0x65, 0x78, 0x20, 0x6f, 0x75, 0x74, 0x20, 0x6f, 0x66, 0x20, 0x62, 0x6f, 0x75
        /*0077*/ 	.byte	0x6e, 0x64, 0x73, 0x3a, 0x20, 0x30, 0x20, 0x3c, 0x3d, 0x20, 0x74, 0x6d, 0x70, 0x31, 0x30, 0x20
        /*0087*/ 	.byte	0x3c, 0x20, 0x34, 0x00
	.type		assertMessage_2,@object
	.size		assertMessage_2,(assertFile_0 - assertMessage_2)
assertMessage_2:
        /*008b*/ 	.byte	0x69, 0x6e, 0x64, 0x65, 0x78, 0x20, 0x6f, 0x75, 0x74, 0x20, 0x6f, 0x66, 0x20, 0x62, 0x6f, 0x75
        /*009b*/ 	.byte	0x6e, 0x64, 0x73, 0x3a, 0x20, 0x30, 0x20, 0x3c, 0x3d, 0x20, 0x74, 0x6d, 0x70, 0x32, 0x30, 0x20
        /*00ab*/ 	.byte	0x3c, 0x20, 0x34, 0x00
	.type		assertFile_0,@object
	.size		assertFile_0,(assertFile_2 - assertFile_0)
assertFile_0:
        /*00af*/ 	.byte	0x69, 0x6e, 0x64, 0x75, 0x63, 0x74, 0x6f, 0x72, 0x5f, 0x63, 0x61, 0x63, 0x68, 0x65, 0x2f, 0x6e
        /*00bf*/ 	.byte	0x37, 0x2f, 0x63, 0x6e, 0x37, 0x70, 0x33, 0x69, 0x73, 0x67, 0x75, 0x78, 0x6a, 0x79, 0x74, 0x6d
        /*00cf*/ 	.byte	0x62, 0x66, 0x6b, 0x69, 0x76, 0x74, 0x77, 0x6b, 0x76, 0x6f, 0x66, 0x67, 0x35, 0x66, 0x37, 0x75
        /*00df*/ 	.byte	0x61, 0x78, 0x35, 0x6f, 0x62, 0x62, 0x75, 0x6e, 0x77, 0x68, 0x68, 0x6d, 0x78, 0x67, 0x33, 0x68
        /*00ef*/ 	.byte	0x62, 0x70, 0x70, 0x67, 0x6b, 0x74, 0x2e, 0x70, 0x79, 0x00
	.type		assertFile_2,@object
	.size		assertFile_2,(assertFile_1 - assertFile_2)
assertFile_2:
        /*00f9*/ 	.byte	0x69, 0x6e, 0x64, 0x75, 0x63, 0x74, 0x6f, 0x72, 0x5f, 0x63, 0x61, 0x63, 0x68, 0x65, 0x2f, 0x6e
        /*0109*/ 	.byte	0x37, 0x2f, 0x63, 0x6e, 0x37, 0x70, 0x33, 0x69, 0x73, 0x67, 0x75, 0x78, 0x6a, 0x79, 0x74, 0x6d
        /*0119*/ 	.byte	0x62, 0x66, 0x6b, 0x69, 0x76, 0x74, 0x77, 0x6b, 0x76, 0x6f, 0x66, 0x67, 0x35, 0x66, 0x37, 0x75
        /*0129*/ 	.byte	0x61, 0x78, 0x35, 0x6f, 0x62, 0x62, 0x75, 0x6e, 0x77, 0x68, 0x68, 0x6d, 0x78, 0x67, 0x33, 0x68
        /*0139*/ 	.byte	0x62, 0x70, 0x70, 0x67, 0x6b, 0x74, 0x2e, 0x70, 0x79, 0x00
	.type		assertFile_1,@object
	.size		assertFile_1,(assertFile_3 - assertFile_1)
assertFile_1:
        /*0143*/ 	.byte	0x69, 0x6e, 0x64, 0x75, 0x63, 0x74, 0x6f, 0x72, 0x5f, 0x63, 0x61, 0x63, 0x68, 0x65, 0x2f, 0x6e
        /*0153*/ 	.byte	0x37, 0x2f, 0x63, 0x6e, 0x37, 0x70, 0x33, 0x69, 0x73, 0x67, 0x75, 0x78, 0x6a, 0x79, 0x74, 0x6d
        /*0163*/ 	.byte	0x62, 0x66, 0x6b, 0x69, 0x76, 0x74, 0x77, 0x6b, 0x76, 0x6f, 0x66, 0x67, 0x35, 0x66, 0x37, 0x75
        /*0173*/ 	.byte	0x61, 0x78, 0x35, 0x6f, 0x62, 0x62, 0x75, 0x6e, 0x77, 0x68, 0x68, 0x6d, 0x78, 0x67, 0x33, 0x68
        /*0183*/ 	.byte	0x62, 0x70, 0x70, 0x67, 0x6b, 0x74, 0x2e, 0x70, 0x79, 0x00
	.type		assertFile_3,@object
	.size		assertFile_3,(.L_1 - assertFile_3)
assertFile_3:
        /*018d*/ 	.byte	0x69, 0x6e, 0x64, 0x75, 0x63, 0x74, 0x6f, 0x72, 0x5f, 0x63, 0x61, 0x63, 0x68, 0x65, 0x2f, 0x6e
        /*019d*/ 	.byte	0x37, 0x2f, 0x63, 0x6e, 0x37, 0x70, 0x33, 0x69, 0x73, 0x67, 0x75, 0x78, 0x6a, 0x79, 0x74, 0x6d
        /*01ad*/ 	.byte	0x62, 0x66, 0x6b, 0x69, 0x76, 0x74, 0x77, 0x6b, 0x76, 0x6f, 0x66, 0x67, 0x35, 0x66, 0x37, 0x75
        /*01bd*/ 	.byte	0x61, 0x78, 0x35, 0x6f, 0x62, 0x62, 0x75, 0x6e, 0x77, 0x68, 0x68, 0x6d, 0x78, 0x67, 0x33, 0x68
        /*01cd*/ 	.byte	0x62, 0x70, 0x70, 0x67, 0x6b, 0x74, 0x2e, 0x70, 0x79, 0x00
.L_1:


//--------------------- .nv.shared.triton_per_fused_add_index_mul_sum_0 --------------------------
	.section	.nv.shared.triton_per_fused_add_index_mul_sum_0,"aw",@nobits
	.sectionflags	@""
	.align	16
	.zero		1024


//--------------------- .nv.constant0.triton_per_fused_add_index_mul_sum_0 --------------------------
	.section	.nv.constant0.triton_per_fused_add_index_mul_sum_0,"a",@progbits
	.sectionflags	@""
	.align	4
.nv.constant0.triton_per_fused_add_index_mul_sum_0:
	.zero		592


//--------------------- SYMBOLS --------------------------

	.type		__assertfail,@function
